//
// Generated by NVIDIA NVVM Compiler
//
// Compiler Build ID: CL-36424714
// Cuda compilation tools, release 13.0, V13.0.88
// Based on NVVM 20.0.0
//

.version 9.0
.target sm_100
.address_size 64

	// .globl	_Z29parallelCoprimeCountAtomicAddPiS_Pjj

.visible .entry _Z29parallelCoprimeCountAtomicAddPiS_Pjj(
	.param .u64 .ptr .align 1 _Z29parallelCoprimeCountAtomicAddPiS_Pjj_param_0,
	.param .u64 .ptr .align 1 _Z29parallelCoprimeCountAtomicAddPiS_Pjj_param_1,
	.param .u64 .ptr .align 1 _Z29parallelCoprimeCountAtomicAddPiS_Pjj_param_2,
	.param .u32 _Z29parallelCoprimeCountAtomicAddPiS_Pjj_param_3
)
{
	.reg .pred 	%p<5>;
	.reg .b32 	%r<16>;
	.reg .b64 	%rd<10>;

	ld.param.u64 	%rd1, [_Z29parallelCoprimeCountAtomicAddPiS_Pjj_param_0];
	ld.param.u64 	%rd2, [_Z29parallelCoprimeCountAtomicAddPiS_Pjj_param_1];
	ld.param.u64 	%rd3, [_Z29parallelCoprimeCountAtomicAddPiS_Pjj_param_2];
	ld.param.u32 	%r8, [_Z29parallelCoprimeCountAtomicAddPiS_Pjj_param_3];
	mov.u32 	%r9, %ctaid.x;
	mov.u32 	%r10, %ntid.x;
	mov.u32 	%r11, %tid.x;
	mad.lo.s32 	%r1, %r9, %r10, %r11;
	setp.ge.u32 	%p1, %r1, %r8;
	@%p1 bra 	$L__BB0_6;
	cvta.to.global.u64 	%rd4, %rd1;
	cvta.to.global.u64 	%rd5, %rd2;
	mul.wide.u32 	%rd6, %r1, 4;
	add.s64 	%rd7, %rd4, %rd6;
	ld.global.u32 	%r15, [%rd7];
	add.s64 	%rd8, %rd5, %rd6;
	ld.global.u32 	%r13, [%rd8];
	setp.eq.s32 	%p2, %r13, 0;
	@%p2 bra 	$L__BB0_4;
	mov.u32 	%r14, %r15;
$L__BB0_3:
	mov.u32 	%r15, %r13;
	rem.s32 	%r13, %r14, %r15;
	setp.ne.s32 	%p3, %r13, 0;
	mov.u32 	%r14, %r15;
	@%p3 bra 	$L__BB0_3;
$L__BB0_4:
	setp.ne.s32 	%p4, %r15, 1;
	@%p4 bra 	$L__BB0_6;
	cvta.to.global.u64 	%rd9, %rd3;
	atom.global.add.u32 	%r12, [%rd9], 1;
$L__BB0_6:
	ret;

}
	// .globl	_Z9reduceAddPij
.visible .entry _Z9reduceAddPij(
	.param .u64 .ptr .align 1 _Z9reduceAddPij_param_0,
	.param .u32 _Z9reduceAddPij_param_1
)
{
	.reg .pred 	%p<8>;
	.reg .b32 	%r<14>;
	.reg .b64 	%rd<7>;

	ld.param.u64 	%rd3, [_Z9reduceAddPij_param_0];
	ld.param.u32 	%r7, [_Z9reduceAddPij_param_1];
	cvta.to.global.u64 	%rd1, %rd3;
	mov.u32 	%r1, %tid.x;
	mov.u32 	%r13, %ntid.x;
	mov.u32 	%r9, %ctaid.x;
	mad.lo.s32 	%r3, %r13, %r9, %r1;
	setp.ge.u32 	%p1, %r3, %r7;
	setp.lt.u32 	%p2, %r13, 2;
	or.pred  	%p3, %p1, %p2;
	@%p3 bra 	$L__BB1_5;
	mul.wide.u32 	%rd4, %r3, 4;
	add.s64 	%rd2, %rd1, %rd4;
$L__BB1_2:
	shr.u32 	%r5, %r13, 1;
	setp.ge.u32 	%p4, %r1, %r5;
	add.s32 	%r6, %r5, %r3;
	setp.ge.u32 	%p5, %r6, %r7;
	or.pred  	%p6, %p4, %p5;
	@%p6 bra 	$L__BB1_4;
	mul.wide.u32 	%rd5, %r6, 4;
	add.s64 	%rd6, %rd1, %rd5;
	ld.global.u32 	%r10, [%rd6];
	ld.global.u32 	%r11, [%rd2];
	add.s32 	%r12, %r11, %r10;
	st.global.u32 	[%rd2], %r12;
$L__BB1_4:
	bar.sync 	0;
	setp.gt.u32 	%p7, %r13, 3;
	mov.u32 	%r13, %r5;
	@%p7 bra 	$L__BB1_2;
$L__BB1_5:
	ret;

}
	// .globl	_Z20parallelCoprimeCountPiS_j
.visible .entry _Z20parallelCoprimeCountPiS_j(
	.param .u64 .ptr .align 1 _Z20parallelCoprimeCountPiS_j_param_0,
	.param .u64 .ptr .align 1 _Z20parallelCoprimeCountPiS_j_param_1,
	.param .u32 _Z20parallelCoprimeCountPiS_j_param_2
)
{
	.reg .pred 	%p<5>;
	.reg .b32 	%r<17>;
	.reg .b64 	%rd<8>;

	ld.param.u64 	%rd2, [_Z20parallelCoprimeCountPiS_j_param_0];
	ld.param.u64 	%rd3, [_Z20parallelCoprimeCountPiS_j_param_1];
	ld.param.u32 	%r8, [_Z20parallelCoprimeCountPiS_j_param_2];
	mov.u32 	%r9, %ctaid.x;
	mov.u32 	%r10, %ntid.x;
	mov.u32 	%r11, %tid.x;
	mad.lo.s32 	%r1, %r9, %r10, %r11;
	setp.ge.u32 	%p1, %r1, %r8;
	@%p1 bra 	$L__BB2_7;
	cvta.to.global.u64 	%rd4, %rd2;
	cvta.to.global.u64 	%rd5, %rd3;
	mul.wide.u32 	%rd6, %r1, 4;
	add.s64 	%rd1, %rd4, %rd6;
	ld.global.u32 	%r16, [%rd1];
	add.s64 	%rd7, %rd5, %rd6;
	ld.global.u32 	%r14, [%rd7];
	setp.eq.s32 	%p2, %r14, 0;
	@%p2 bra 	$L__BB2_4;
	mov.u32 	%r15, %r16;
$L__BB2_3:
	mov.u32 	%r16, %r14;
	rem.s32 	%r14, %r15, %r16;
	setp.ne.s32 	%p3, %r14, 0;
	mov.u32 	%r15, %r16;
	@%p3 bra 	$L__BB2_3;
$L__BB2_4:
	setp.ne.s32 	%p4, %r16, 1;
	@%p4 bra 	$L__BB2_6;
	mov.b32 	%r13, 1;
	st.global.u32 	[%rd1], %r13;
	bra.uni 	$L__BB2_7;
$L__BB2_6:
	mov.b32 	%r12, 0;
	st.global.u32 	[%rd1], %r12;
$L__BB2_7:
	ret;

}


// ===== COMPILED SASS (sm_100) =====

	.target	sm_100

	.elftype	@"ET_EXEC"


//--------------------- .note.nv.tkinfo           --------------------------
	.section	.note.nv.tkinfo,"",@"SHT_NOTE"
	.sectionflags	@"SHF_NOTE_NV_TKINFO"
	.tkinfo
        /*0018*/ 	.word	0x00000002
        /*0030*/ 	.string	""
        /*0030*/ 	.string	"ptxas"
        /*0030*/ 	.string	"Cuda compilation tools, release 13.0, V13.0.88"
        /*0030*/ 	.string	"Build cuda_13.0.r13.0/compiler.36424714_0"
        /*0030*/ 	.string	"-arch sm_100 -m 64 "



//--------------------- .note.nv.cuinfo           --------------------------
	.section	.note.nv.cuinfo,"",@"SHT_NOTE"
	.sectionflags	@"SHF_NOTE_NV_CUINFO"
        /*0018*/ 	.short	0x0002
        /*001a*/ 	.short	0x0064
        /*001c*/ 	.short	0x0082
	.zero		2


//--------------------- .nv.info                  --------------------------
	.section	.nv.info,"",@"SHT_CUDA_INFO"
	.align	4


	//----- nvinfo : EIATTR_REGCOUNT
	.align		4
        /*0000*/ 	.byte	0x04, 0x2f
        /*0002*/ 	.short	(.L_1 - .L_0)
	.align		4
.L_0:
        /*0004*/ 	.word	index@(_Z29parallelCoprimeCountAtomicAddPiS_Pjj)
        /*0008*/ 	.word	0x0000000c


	//----- nvinfo : EIATTR_FRAME_SIZE
	.align		4
.L_1:
        /*000c*/ 	.byte	0x04, 0x11
        /*000e*/ 	.short	(.L_3 - .L_2)
	.align		4
.L_2:
        /*0010*/ 	.word	index@(_Z29parallelCoprimeCountAtomicAddPiS_Pjj)
        /*0014*/ 	.word	0x00000000


	//----- nvinfo : EIATTR_REGCOUNT
	.align		4
.L_3:
        /*0018*/ 	.byte	0x04, 0x2f
        /*001a*/ 	.short	(.L_5 - .L_4)
	.align		4
.L_4:
        /*001c*/ 	.word	index@(_Z9reduceAddPij)
        /*0020*/ 	.word	0x00000010


	//----- nvinfo : EIATTR_FRAME_SIZE
	.align		4
.L_5:
        /*0024*/ 	.byte	0x04, 0x11
        /*0026*/ 	.short	(.L_7 - .L_6)
	.align		4
.L_6:
        /*0028*/ 	.word	index@(_Z9reduceAddPij)
        /*002c*/ 	.word	0x00000000


	//----- nvinfo : EIATTR_REGCOUNT
	.align		4
.L_7:
        /*0030*/ 	.byte	0x04, 0x2f
        /*0032*/ 	.short	(.L_9 - .L_8)
	.align		4
.L_8:
        /*0034*/ 	.word	index@(_Z20parallelCoprimeCountPiS_j)
        /*0038*/ 	.word	0x0000000e


	//----- nvinfo : EIATTR_FRAME_SIZE
	.align		4
.L_9:
        /*003c*/ 	.byte	0x04, 0x11
        /*003e*/ 	.short	(.L_11 - .L_10)
	.align		4
.L_10:
        /*0040*/ 	.word	index@(_Z20parallelCoprimeCountPiS_j)
        /*0044*/ 	.word	0x00000000


	//----- nvinfo : EIATTR_MIN_STACK_SIZE
	.align		4
.L_11:
        /*0048*/ 	.byte	0x04, 0x12
        /*004a*/ 	.short	(.L_13 - .L_12)
	.align		4
.L_12:
        /*004c*/ 	.word	index@(_Z20parallelCoprimeCountPiS_j)
        /*0050*/ 	.word	0x00000000


	//----- nvinfo : EIATTR_MIN_STACK_SIZE
	.align		4
.L_13:
        /*0054*/ 	.byte	0x04, 0x12
        /*0056*/ 	.short	(.L_15 - .L_14)
	.align		4
.L_14:
        /*0058*/ 	.word	index@(_Z9reduceAddPij)
        /*005c*/ 	.word	0x00000000


	//----- nvinfo : EIATTR_MIN_STACK_SIZE
	.align		4
.L_15:
        /*0060*/ 	.byte	0x04, 0x12
        /*0062*/ 	.short	(.L_17 - .L_16)
	.align		4
.L_16:
        /*0064*/ 	.word	index@(_Z29parallelCoprimeCountAtomicAddPiS_Pjj)
        /*0068*/ 	.word	0x00000000
.L_17:


//--------------------- .nv.compat                --------------------------
	.section	.nv.compat,"",@"SHT_CUDA_COMPAT_INFO"
	.align	4
        /*0000*/ 	.byte	0x02, 0x09, 0x00, 0x00, 0x02, 0x02, 0x01, 0x00, 0x02, 0x05, 0x05, 0x00, 0x03, 0x07, 0x01, 0x01
        /*0010*/ 	.byte	0x02, 0x03, 0x00, 0x00, 0x02, 0x06, 0x01, 0x00, 0x04, 0x0b, 0x08, 0x00, 0x09, 0x00, 0x00, 0x00
        /*0020*/ 	.byte	0x00, 0x00, 0x00, 0x00


//--------------------- .nv.info._Z20parallelCoprimeCountPiS_j --------------------------
	.section	.nv.info._Z20parallelCoprimeCountPiS_j,"",@"SHT_CUDA_INFO"
	.sectionflags	@""
	.align	4


	//----- nvinfo : EIATTR_CUDA_API_VERSION
	.align		4
        /*0000*/ 	.byte	0x04, 0x37
        /*0002*/ 	.short	(.L_19 - .L_18)
.L_18:
        /*0004*/ 	.word	0x00000082


	//----- nvinfo : EIATTR_KPARAM_INFO
	.align		4
.L_19:
        /*0008*/ 	.byte	0x04, 0x17
        /*000a*/ 	.short	(.L_21 - .L_20)
.L_20:
        /*000c*/ 	.word	0x00000000
        /*0010*/ 	.short	0x0002
        /*0012*/ 	.short	0x0010
        /*0014*/ 	.byte	0x00, 0xf0, 0x11, 0x00


	//----- nvinfo : EIATTR_KPARAM_INFO
	.align		4
.L_21:
        /*0018*/ 	.byte	0x04, 0x17
        /*001a*/ 	.short	(.L_23 - .L_22)
.L_22:
        /*001c*/ 	.word	0x00000000
        /*0020*/ 	.short	0x0001
        /*0022*/ 	.short	0x0008
        /*0024*/ 	.byte	0x00, 0xf5, 0x21, 0x00


	//----- nvinfo : EIATTR_KPARAM_INFO
	.align		4
.L_23:
        /*0028*/ 	.byte	0x04, 0x17
        /*002a*/ 	.short	(.L_25 - .L_24)
.L_24:
        /*002c*/ 	.word	0x00000000
        /*0030*/ 	.short	0x0000
        /*0032*/ 	.short	0x0000
        /*0034*/ 	.byte	0x00, 0xf5, 0x21, 0x00


	//----- nvinfo : EIATTR_SPARSE_MMA_MASK
	.align		4
.L_25:
        /*0038*/ 	.byte	0x03, 0x50
        /*003a*/ 	.short	0x0000


	//----- nvinfo : EIATTR_MAXREG_COUNT
	.align		4
        /*003c*/ 	.byte	0x03, 0x1b
        /*003e*/ 	.short	0x00ff


	//----- nvinfo : EIATTR_MERCURY_ISA_VERSION
	.align		4
        /*0040*/ 	.byte	0x03, 0x5f
        /*0042*/ 	.short	0x0101


	//----- nvinfo : EIATTR_VRC_CTA_INIT_COUNT
	.align		4
        /*0044*/ 	.byte	0x02, 0x4a
	.zero		1
	.zero		1


	//----- nvinfo : EIATTR_EXIT_INSTR_OFFSETS
	.align		4
        /*0048*/ 	.byte	0x04, 0x1c
        /*004a*/ 	.short	(.L_27 - .L_26)


	//   ....[0]....
.L_26:
        /*004c*/ 	.word	0x00000070


	//   ....[1]....
        /*0050*/ 	.word	0x00000310


	//   ....[2]....
        /*0054*/ 	.word	0x00000330


	//----- nvinfo : EIATTR_CRS_STACK_SIZE
	.align		4
.L_27:
        /*0058*/ 	.byte	0x04, 0x1e
        /*005a*/ 	.short	(.L_29 - .L_28)
.L_28:
        /*005c*/ 	.word	0x00000000


	//----- nvinfo : EIATTR_CBANK_PARAM_SIZE
	.align		4
.L_29:
        /*0060*/ 	.byte	0x03, 0x19
        /*0062*/ 	.short	0x0014


	//----- nvinfo : EIATTR_PARAM_CBANK
	.align		4
        /*0064*/ 	.byte	0x04, 0x0a
        /*0066*/ 	.short	(.L_31 - .L_30)
	.align		4
.L_30:
        /*0068*/ 	.word	index@(.nv.constant0._Z20parallelCoprimeCountPiS_j)
        /*006c*/ 	.short	0x0380
        /*006e*/ 	.short	0x0014


	//----- nvinfo : EIATTR_SW_WAR
	.align		4
.L_31:
        /*0070*/ 	.byte	0x04, 0x36
        /*0072*/ 	.short	(.L_33 - .L_32)
.L_32:
        /*0074*/ 	.word	0x00000008
.L_33:


//--------------------- .nv.info._Z9reduceAddPij  --------------------------
	.section	.nv.info._Z9reduceAddPij,"",@"SHT_CUDA_INFO"
	.sectionflags	@""
	.align	4


	//----- nvinfo : EIATTR_CUDA_API_VERSION
	.align		4
        /*0000*/ 	.byte	0x04, 0x37
        /*0002*/ 	.short	(.L_35 - .L_34)
.L_34:
        /*0004*/ 	.word	0x00000082


	//----- nvinfo : EIATTR_KPARAM_INFO
	.align		4
.L_35:
        /*0008*/ 	.byte	0x04, 0x17
        /*000a*/ 	.short	(.L_37 - .L_36)
.L_36:
        /*000c*/ 	.word	0x00000000
        /*0010*/ 	.short	0x0001
        /*0012*/ 	.short	0x0008
        /*0014*/ 	.byte	0x00, 0xf0, 0x11, 0x00


	//----- nvinfo : EIATTR_KPARAM_INFO
	.align		4
.L_37:
        /*0018*/ 	.byte	0x04, 0x17
        /*001a*/ 	.short	(.L_39 - .L_38)
.L_38:
        /*001c*/ 	.word	0x00000000
        /*0020*/ 	.short	0x0000
        /*0022*/ 	.short	0x0000
        /*0024*/ 	.byte	0x00, 0xf5, 0x21, 0x00


	//----- nvinfo : EIATTR_SPARSE_MMA_MASK
	.align		4
.L_39:
        /*0028*/ 	.byte	0x03, 0x50
        /*002a*/ 	.short	0x0000


	//----- nvinfo : EIATTR_MAXREG_COUNT
	.align		4
        /*002c*/ 	.byte	0x03, 0x1b
        /*002e*/ 	.short	0x00ff


	//----- nvinfo : EIATTR_NUM_BARRIERS
	.align		4
        /*0030*/ 	.byte	0x02, 0x4c
        /*0032*/ 	.byte	0x01
	.zero		1


	//----- nvinfo : EIATTR_MERCURY_ISA_VERSION
	.align		4
        /*0034*/ 	.byte	0x03, 0x5f
        /*0036*/ 	.short	0x0101


	//----- nvinfo : EIATTR_VRC_CTA_INIT_COUNT
	.align		4
        /*0038*/ 	.byte	0x02, 0x4a
	.zero		1
	.zero		1


	//----- nvinfo : EIATTR_EXIT_INSTR_OFFSETS
	.align		4
        /*003c*/ 	.byte	0x04, 0x1c
        /*003e*/ 	.short	(.L_41 - .L_40)


	//   ....[0]....
.L_40:
        /*0040*/ 	.word	0x00000080


	//   ....[1]....
        /*0044*/ 	.word	0x000001e0


	//----- nvinfo : EIATTR_CRS_STACK_SIZE
	.align		4
.L_41:
        /*0048*/ 	.byte	0x04, 0x1e
        /*004a*/ 	.short	(.L_43 - .L_42)
.L_42:
        /*004c*/ 	.word	0x00000000


	//----- nvinfo : EIATTR_CBANK_PARAM_SIZE
	.align		4
.L_43:
        /*0050*/ 	.byte	0x03, 0x19
        /*0052*/ 	.short	0x000c


	//----- nvinfo : EIATTR_PARAM_CBANK
	.align		4
        /*0054*/ 	.byte	0x04, 0x0a
        /*0056*/ 	.short	(.L_45 - .L_44)
	.align		4
.L_44:
        /*0058*/ 	.word	index@(.nv.constant0._Z9reduceAddPij)
        /*005c*/ 	.short	0x0380
        /*005e*/ 	.short	0x000c


	//----- nvinfo : EIATTR_SW_WAR
	.align		4
.L_45:
        /*0060*/ 	.byte	0x04, 0x36
        /*0062*/ 	.short	(.L_47 - .L_46)
.L_46:
        /*0064*/ 	.word	0x00000008
.L_47:


//--------------------- .nv.info._Z29parallelCoprimeCountAtomicAddPiS_Pjj --------------------------
	.section	.nv.info._Z29parallelCoprimeCountAtomicAddPiS_Pjj,"",@"SHT_CUDA_INFO"
	.sectionflags	@""
	.align	4


	//----- nvinfo : EIATTR_CUDA_API_VERSION
	.align		4
        /*0000*/ 	.byte	0x04, 0x37
        /*0002*/ 	.short	(.L_49 - .L_48)
.L_48:
        /*0004*/ 	.word	0x00000082


	//----- nvinfo : EIATTR_KPARAM_INFO
	.align		4
.L_49:
        /*0008*/ 	.byte	0x04, 0x17
        /*000a*/ 	.short	(.L_51 - .L_50)
.L_50:
        /*000c*/ 	.word	0x00000000
        /*0010*/ 	.short	0x0003
        /*0012*/ 	.short	0x0018
        /*0014*/ 	.byte	0x00, 0xf0, 0x11, 0x00


	//----- nvinfo : EIATTR_KPARAM_INFO
	.align		4
.L_51:
        /*0018*/ 	.byte	0x04, 0x17
        /*001a*/ 	.short	(.L_53 - .L_52)
.L_52:
        /*001c*/ 	.word	0x00000000
        /*0020*/ 	.short	0x0002
        /*0022*/ 	.short	0x0010
        /*0024*/ 	.byte	0x00, 0xf5, 0x21, 0x00


	//----- nvinfo : EIATTR_KPARAM_INFO
	.align		4
.L_53:
        /*0028*/ 	.byte	0x04, 0x17
        /*002a*/ 	.short	(.L_55 - .L_54)
.L_54:
        /*002c*/ 	.word	0x00000000
        /*0030*/ 	.short	0x0001
        /*0032*/ 	.short	0x0008
        /*0034*/ 	.byte	0x00, 0xf5, 0x21, 0x00


	//----- nvinfo : EIATTR_KPARAM_INFO
	.align		4
.L_55:
        /*0038*/ 	.byte	0x04, 0x17
        /*003a*/ 	.short	(.L_57 - .L_56)
.L_56:
        /*003c*/ 	.word	0x00000000
        /*0040*/ 	.short	0x0000
        /*0042*/ 	.short	0x0000
        /*0044*/ 	.byte	0x00, 0xf5, 0x21, 0x00


	//----- nvinfo : EIATTR_SPARSE_MMA_MASK
	.align		4
.L_57:
        /*0048*/ 	.byte	0x03, 0x50
        /*004a*/ 	.short	0x0000


	//----- nvinfo : EIATTR_MAXREG_COUNT
	.align		4
        /*004c*/ 	.byte	0x03, 0x1b
        /*004e*/ 	.short	0x00ff


	//----- nvinfo : EIATTR_MERCURY_ISA_VERSION
	.align		4
        /*0050*/ 	.byte	0x03, 0x5f
        /*0052*/ 	.short	0x0101


	//----- nvinfo : EIATTR_INT_WARP_WIDE_INSTR_OFFSETS
	.align		4
        /*0054*/ 	.byte	0x04, 0x31
        /*0056*/ 	.short	(.L_59 - .L_58)


	//   ....[0]....
.L_58:
        /*0058*/ 	.word	0x00000330


	//----- nvinfo : EIATTR_VRC_CTA_INIT_COUNT
	.align		4
.L_59:
        /*005c*/ 	.byte	0x02, 0x4a
	.zero		1
	.zero		1


	//----- nvinfo : EIATTR_EXIT_INSTR_OFFSETS
	.align		4
        /*0060*/ 	.byte	0x04, 0x1c
        /*0062*/ 	.short	(.L_61 - .L_60)


	//   ....[0]....
.L_60:
        /*0064*/ 	.word	0x00000070


	//   ....[1]....
        /*0068*/ 	.word	0x00000300


	//   ....[2]....
        /*006c*/ 	.word	0x00000380


	//----- nvinfo : EIATTR_CRS_STACK_SIZE
	.align		4
.L_61:
        /*0070*/ 	.byte	0x04, 0x1e
        /*0072*/ 	.short	(.L_63 - .L_62)
.L_62:
        /*0074*/ 	.word	0x00000000


	//----- nvinfo : EIATTR_CBANK_PARAM_SIZE
	.align		4
.L_63:
        /*0078*/ 	.byte	0x03, 0x19
        /*007a*/ 	.short	0x001c


	//----- nvinfo : EIATTR_PARAM_CBANK
	.align		4
        /*007c*/ 	.byte	0x04, 0x0a
        /*007e*/ 	.short	(.L_65 - .L_64)
	.align		4
.L_64:
        /*0080*/ 	.word	index@(.nv.constant0._Z29parallelCoprimeCountAtomicAddPiS_Pjj)
        /*0084*/ 	.short	0x0380
        /*0086*/ 	.short	0x001c


	//----- nvinfo : EIATTR_SW_WAR
	.align		4
.L_65:
        /*0088*/ 	.byte	0x04, 0x36
        /*008a*/ 	.short	(.L_67 - .L_66)
.L_66:
        /*008c*/ 	.word	0x00000008
.L_67:


//--------------------- .nv.callgraph             --------------------------
	.section	.nv.callgraph,"",@"SHT_CUDA_CALLGRAPH"
	.align	4
	.sectionentsize	8
	.align		4
        /*0000*/ 	.word	0x00000000
	.align		4
        /*0004*/ 	.word	0xffffffff
	.align		4
        /*0008*/ 	.word	0x00000000
	.align		4
        /*000c*/ 	.word	0xfffffffe
	.align		4
        /*0010*/ 	.word	0x00000000
	.align		4
        /*0014*/ 	.word	0xfffffffd
	.align		4
        /*0018*/ 	.word	0x00000000
	.align		4
        /*001c*/ 	.word	0xfffffffc


//--------------------- .text._Z20parallelCoprimeCountPiS_j --------------------------
	.section	.text._Z20parallelCoprimeCountPiS_j,"ax",@progbits
	.align	128
        .global         _Z20parallelCoprimeCountPiS_j
        .type           _Z20parallelCoprimeCountPiS_j,@function
        .size           _Z20parallelCoprimeCountPiS_j,(.L_x_12 - _Z20parallelCoprimeCountPiS_j)
        .other          _Z20parallelCoprimeCountPiS_j,@"STO_CUDA_ENTRY STV_DEFAULT"
_Z20parallelCoprimeCountPiS_j:
.text._Z20parallelCoprimeCountPiS_j:
[----:B------:R-:W-:Y:S01]  /*0000*/  LDC R1, c[0x0][0x37c] ;  /* 0x0000df00ff017b82 */ /* 0x000fe20000000800 */
[----:B------:R-:W0:Y:S07]  /*0010*/  S2R R0, SR_TID.X ;  /* 0x0000000000007919 */ /* 0x000e2e0000002100 */
[----:B------:R-:W0:Y:S01]  /*0020*/  S2UR UR4, SR_CTAID.X ;  /* 0x00000000000479c3 */ /* 0x000e220000002500 */
[----:B------:R-:W1:Y:S07]  /*0030*/  LDCU UR5, c[0x0][0x390] ;  /* 0x00007200ff0577ac */ /* 0x000e6e0008000800 */
[----:B------:R-:W0:Y:S02]  /*0040*/  LDC R7, c[0x0][0x360] ;  /* 0x0000d800ff077b82 */ /* 0x000e240000000800 */
[----:B0-----:R-:W-:-:S05]  /*0050*/  IMAD R7, R7, UR4, R0 ;  /* 0x0000000407077c24 */ /* 0x001fca000f8e0200 */
[----:B-1----:R-:W-:-:S13]  /*0060*/  ISETP.GE.U32.AND P0, PT, R7, UR5, PT ;  /* 0x0000000507007c0c */ /* 0x002fda000bf06070 */
[----:B------:R-:W-:Y:S05]  /*0070*/  @P0 EXIT ;  /* 0x000000000000094d */ /* 0x000fea0003800000 */
[----:B------:R-:W0:Y:S01]  /*0080*/  LDC.64 R4, c[0x0][0x388] ;  /* 0x0000e200ff047b82 */ /* 0x000e220000000a00 */
[----:B------:R-:W1:Y:S07]  /*0090*/  LDCU.64 UR4, c[0x0][0x358] ;  /* 0x00006b00ff0477ac */ /* 0x000e6e0008000a00 */
[----:B------:R-:W2:Y:S01]  /*00a0*/  LDC.64 R2, c[0x0][0x380] ;  /* 0x0000e000ff027b82 */ /* 0x000ea20000000a00 */
[----:B0-----:R-:W-:-:S06]  /*00b0*/  IMAD.WIDE.U32 R4, R7, 0x4, R4 ;  /* 0x0000000407047825 */ /* 0x001fcc00078e0004 */
[----:B-1----:R-:W3:Y:S01]  /*00c0*/  LDG.E R4, desc[UR4][R4.64] ;  /* 0x0000000404047981 */ /* 0x002ee2000c1e1900 */
[----:B--2---:R-:W-:-:S05]  /*00d0*/  IMAD.WIDE.U32 R2, R7, 0x4, R2 ;  /* 0x0000000407027825 */ /* 0x004fca00078e0002 */
[----:B------:R0:W5:Y:S01]  /*00e0*/  LDG.E R0, desc[UR4][R2.64] ;  /* 0x0000000402007981 */ /* 0x000162000c1e1900 */
[----:B------:R-:W-:Y:S01]  /*00f0*/  BSSY.RECONVERGENT B0, `(.L_x_0) ;  /* 0x000001e000007945 */ /* 0x000fe20003800200 */
[----:B---3--:R-:W-:-:S13]  /*0100*/  ISETP.NE.AND P0, PT, R4, RZ, PT ;  /* 0x000000ff0400720c */ /* 0x008fda0003f05270 */
[----:B0-----:R-:W-:Y:S05]  /*0110*/  @!P0 BRA `(.L_x_1) ;  /* 0x00000000006c8947 */ /* 0x001fea0003800000 */
[----:B------:R-:W-:-:S07]  /*0120*/  IMAD.MOV.U32 R6, RZ, RZ, R4 ;  /* 0x000000ffff067224 */ /* 0x000fce00078e0004 */
.L_x_2:
[-C--:B------:R-:W-:Y:S02]  /*0130*/  IABS R8, R6.reuse ;  /* 0x0000000600087213 */ /* 0x080fe40000000000 */
[----:B------:R-:W-:Y:S02]  /*0140*/  IABS R11, R6 ;  /* 0x00000006000b7213 */ /* 0x000fe40000000000 */
[----:B------:R-:W0:Y:S01]  /*0150*/  I2F.RP R7, R8 ;  /* 0x0000000800077306 */ /* 0x000e220000209400 */
[----:B-----5:R-:W-:Y:S02]  /*0160*/  IABS R10, R0 ;  /* 0x00000000000a7213 */ /* 0x020fe40000000000 */
[----:B------:R-:W-:Y:S02]  /*0170*/  ISETP.GE.AND P2, PT, R0, RZ, PT ;  /* 0x000000ff0000720c */ /* 0x000fe40003f46270 */
[----:B------:R-:W-:-:S03]  /*0180*/  MOV R0, R6 ;  /* 0x0000000600007202 */ /* 0x000fc60000000f00 */
[----:B0-----:R-:W0:Y:S02]  /*0190*/  MUFU.RCP R7, R7 ;  /* 0x0000000700077308 */ /* 0x001e240000001000 */
[----:B0-----:R-:W-:Y:S02]  /*01a0*/  VIADD R4, R7, 0xffffffe ;  /* 0x0ffffffe07047836 */ /* 0x001fe40000000000 */
[----:B------:R-:W-:-:S04]  /*01b0*/  IMAD.MOV R7, RZ, RZ, -R11 ;  /* 0x000000ffff077224 */ /* 0x000fc800078e0a0b */
[----:B------:R0:W1:Y:S02]  /*01c0*/  F2I.FTZ.U32.TRUNC.NTZ R5, R4 ;  /* 0x0000000400057305 */ /* 0x000064000021f000 */
[----:B0-----:R-:W-:Y:S01]  /*01d0*/  IMAD.MOV.U32 R4, RZ, RZ, RZ ;  /* 0x000000ffff047224 */ /* 0x001fe200078e00ff */
[----:B-1----:R-:W-:-:S05]  /*01e0*/  IADD3 R9, PT, PT, RZ, -R5, RZ ;  /* 0x80000005ff097210 */ /* 0x002fca0007ffe0ff */
[----:B------:R-:W-:-:S04]  /*01f0*/  IMAD R9, R9, R8, RZ ;  /* 0x0000000809097224 */ /* 0x000fc800078e02ff */
[----:B------:R-:W-:-:S06]  /*0200*/  IMAD.HI.U32 R5, R5, R9, R4 ;  /* 0x0000000905057227 */ /* 0x000fcc00078e0004 */
[----:B------:R-:W-:-:S04]  /*0210*/  IMAD.HI.U32 R5, R5, R10, RZ ;  /* 0x0000000a05057227 */ /* 0x000fc800078e00ff */
[----:B------:R-:W-:-:S05]  /*0220*/  IMAD R5, R5, R7, R10 ;  /* 0x0000000705057224 */ /* 0x000fca00078e020a */
[----:B------:R-:W-:-:S13]  /*0230*/  ISETP.GT.U32.AND P0, PT, R8, R5, PT ;  /* 0x000000050800720c */ /* 0x000fda0003f04070 */
[----:B------:R-:W-:Y:S02]  /*0240*/  @!P0 IADD3 R5, PT, PT, R5, -R8, RZ ;  /* 0x8000000805058210 */ /* 0x000fe40007ffe0ff */
[----:B------:R-:W-:Y:S02]  /*0250*/  ISETP.NE.AND P0, PT, R6, RZ, PT ;  /* 0x000000ff0600720c */ /* 0x000fe40003f05270 */
[----:B------:R-:W-:-:S13]  /*0260*/  ISETP.GT.U32.AND P1, PT, R8, R5, PT ;  /* 0x000000050800720c */ /* 0x000fda0003f24070 */
[----:B------:R-:W-:-:S04]  /*0270*/  @!P1 IMAD.IADD R5, R5, 0x1, -R8 ;  /* 0x0000000105059824 */ /* 0x000fc800078e0a08 */
[----:B------:R-:W-:Y:S01]  /*0280*/  @!P2 IMAD.MOV R5, RZ, RZ, -R5 ;  /* 0x000000ffff05a224 */ /* 0x000fe200078e0a05 */
[----:B------:R-:W-:-:S04]  /*0290*/  @!P0 LOP3.LUT R5, RZ, R6, RZ, 0x33, !PT ;  /* 0x00000006ff058212 */ /* 0x000fc800078e33ff */
[----:B------:R-:W-:Y:S01]  /*02a0*/  ISETP.NE.AND P0, PT, R5, RZ, PT ;  /* 0x000000ff0500720c */ /* 0x000fe20003f05270 */
[----:B------:R-:W-:-:S12]  /*02b0*/  IMAD.MOV.U32 R6, RZ, RZ, R5 ;  /* 0x000000ffff067224 */ /* 0x000fd800078e0005 */
[----:B------:R-:W-:Y:S05]  /*02c0*/  @P0 BRA `(.L_x_2) ;  /* 0xfffffffc00980947 */ /* 0x000fea000383ffff */
.L_x_1:
[----:B------:R-:W-:Y:S05]  /*02d0*/  BSYNC.RECONVERGENT B0 ;  /* 0x0000000000007941 */ /* 0x000fea0003800200 */
.L_x_0:
[----:B-----5:R-:W-:-:S13]  /*02e0*/  ISETP.NE.AND P0, PT, R0, 0x1, PT ;  /* 0x000000010000780c */ /* 0x020fda0003f05270 */
[----:B------:R-:W-:-:S05]  /*02f0*/  @!P0 MOV R5, 0x1 ;  /* 0x0000000100058802 */ /* 0x000fca0000000f00 */
[----:B------:R0:W-:Y:S01]  /*0300*/  @!P0 STG.E desc[UR4][R2.64], R5 ;  /* 0x0000000502008986 */ /* 0x0001e2000c101904 */
[----:B------:R-:W-:Y:S05]  /*0310*/  @!P0 EXIT ;  /* 0x000000000000894d */ /* 0x000fea0003800000 */
[----:B------:R-:W-:Y:S01]  /*0320*/  STG.E desc[UR4][R2.64], RZ ;  /* 0x000000ff02007986 */ /* 0x000fe2000c101904 */
[----:B------:R-:W-:Y:S05]  /*0330*/  EXIT ;  /* 0x000000000000794d */ /* 0x000fea0003800000 */
.L_x_3:
[----:B------:R-:W-:-:S00]  /*0340*/  BRA `(.L_x_3) ;  /* 0xfffffffc00fc7947 */ /* 0x000fc0000383ffff */
[----:B------:R-:W-:-:S00]  /*0350*/  NOP ;  /* 0x0000000000007918 */ /* 0x000fc00000000000 */
        /* <DEDUP_REMOVED lines=10> */
.L_x_12:


//--------------------- .text._Z9reduceAddPij     --------------------------
	.section	.text._Z9reduceAddPij,"ax",@progbits
	.align	128
        .global         _Z9reduceAddPij
        .type           _Z9reduceAddPij,@function
        .size           _Z9reduceAddPij,(.L_x_13 - _Z9reduceAddPij)
        .other          _Z9reduceAddPij,@"STO_CUDA_ENTRY STV_DEFAULT"
_Z9reduceAddPij:
.text._Z9reduceAddPij:
[----:B------:R-:W-:Y:S01]  /*0000*/  LDC R1, c[0x0][0x37c] ;  /* 0x0000df00ff017b82 */ /* 0x000fe20000000800 */
[----:B------:R-:W0:Y:S07]  /*0010*/  S2R R13, SR_TID.X ;  /* 0x00000000000d7919 */ /* 0x000e2e0000002100 */
[----:B------:R-:W0:Y:S01]  /*0020*/  S2UR UR4, SR_CTAID.X ;  /* 0x00000000000479c3 */ /* 0x000e220000002500 */
[----:B------:R-:W1:Y:S07]  /*0030*/  LDCU UR5, c[0x0][0x388] ;  /* 0x00007100ff0577ac */ /* 0x000e6e0008000800 */
[----:B------:R-:W0:Y:S02]  /*0040*/  LDC R0, c[0x0][0x360] ;  /* 0x0000d800ff007b82 */ /* 0x000e240000000800 */
[C---:B0-----:R-:W-:Y:S01]  /*0050*/  IMAD R9, R0.reuse, UR4, R13 ;  /* 0x0000000400097c24 */ /* 0x041fe2000f8e020d */
[----:B------:R-:W-:-:S04]  /*0060*/  ISETP.GE.U32.AND P0, PT, R0, 0x2, PT ;  /* 0x000000020000780c */ /* 0x000fc80003f06070 */
[----:B-1----:R-:W-:-:S13]  /*0070*/  ISETP.GE.U32.OR P0, PT, R9, UR5, !P0 ;  /* 0x0000000509007c0c */ /* 0x002fda000c706470 */
[----:B------:R-:W-:Y:S05]  /*0080*/  @P0 EXIT ;  /* 0x000000000000094d */ /* 0x000fea0003800000 */
[----:B------:R-:W0:Y:S01]  /*0090*/  LDC.64 R2, c[0x0][0x380] ;  /* 0x0000e000ff027b82 */ /* 0x000e220000000a00 */
[----:B------:R-:W1:Y:S01]  /*00a0*/  LDCU.64 UR4, c[0x0][0x358] ;  /* 0x00006b00ff0477ac */ /* 0x000e620008000a00 */
[----:B------:R-:W2:Y:S06]  /*00b0*/  LDCU UR6, c[0x0][0x388] ;  /* 0x00007100ff0677ac */ /* 0x000eac0008000800 */
[----:B------:R-:W3:Y:S01]  /*00c0*/  LDC.64 R6, c[0x0][0x380] ;  /* 0x0000e000ff067b82 */ /* 0x000ee20000000a00 */
[----:B012---:R-:W-:-:S07]  /*00d0*/  IMAD.WIDE.U32 R2, R9, 0x4, R2 ;  /* 0x0000000409027825 */ /* 0x007fce00078e0002 */
.L_x_6:
[----:B------:R-:W-:Y:S01]  /*00e0*/  SHF.R.U32.HI R8, RZ, 0x1, R0 ;  /* 0x00000001ff087819 */ /* 0x000fe20000011600 */
[----:B------:R-:W-:Y:S04]  /*00f0*/  BSSY.RECONVERGENT B0, `(.L_x_4) ;  /* 0x000000a000007945 */ /* 0x000fe80003800200 */
[----:B------:R-:W-:-:S05]  /*0100*/  IMAD.IADD R5, R9, 0x1, R8 ;  /* 0x0000000109057824 */ /* 0x000fca00078e0208 */
[----:B------:R-:W-:-:S04]  /*0110*/  ISETP.GE.U32.AND P0, PT, R5, UR6, PT ;  /* 0x0000000605007c0c */ /* 0x000fc8000bf06070 */
[----:B------:R-:W-:-:S13]  /*0120*/  ISETP.GE.U32.OR P0, PT, R13, R8, P0 ;  /* 0x000000080d00720c */ /* 0x000fda0000706470 */
[----:B0-----:R-:W-:Y:S05]  /*0130*/  @P0 BRA `(.L_x_5) ;  /* 0x0000000000140947 */ /* 0x001fea0003800000 */
[----:B---3--:R-:W-:Y:S01]  /*0140*/  IMAD.WIDE.U32 R4, R5, 0x4, R6 ;  /* 0x0000000405047825 */ /* 0x008fe200078e0006 */
[----:B------:R-:W2:Y:S05]  /*0150*/  LDG.E R11, desc[UR4][R2.64] ;  /* 0x00000004020b7981 */ /* 0x000eaa000c1e1900 */
[----:B------:R-:W2:Y:S02]  /*0160*/  LDG.E R4, desc[UR4][R4.64] ;  /* 0x0000000404047981 */ /* 0x000ea4000c1e1900 */
[----:B--2---:R-:W-:-:S05]  /*0170*/  IMAD.IADD R11, R4, 0x1, R11 ;  /* 0x00000001040b7824 */ /* 0x004fca00078e020b */
[----:B------:R0:W-:Y:S02]  /*0180*/  STG.E desc[UR4][R2.64], R11 ;  /* 0x0000000b02007986 */ /* 0x0001e4000c101904 */
.L_x_5:
[----:B------:R-:W-:Y:S05]  /*0190*/  BSYNC.RECONVERGENT B0 ;  /* 0x0000000000007941 */ /* 0x000fea0003800200 */
.L_x_4:
[----:B------:R-:W-:Y:S01]  /*01a0*/  BAR.SYNC.DEFER_BLOCKING 0x0 ;  /* 0x0000000000007b1d */ /* 0x000fe20000010000 */
[----:B------:R-:W-:Y:S01]  /*01b0*/  ISETP.GT.U32.AND P0, PT, R0, 0x3, PT ;  /* 0x000000030000780c */ /* 0x000fe20003f04070 */
[----:B------:R-:W-:-:S12]  /*01c0*/  IMAD.MOV.U32 R0, RZ, RZ, R8 ;  /* 0x000000ffff007224 */ /* 0x000fd800078e0008 */
[----:B------:R-:W-:Y:S05]  /*01d0*/  @P0 BRA `(.L_x_6) ;  /* 0xfffffffc00c00947 */ /* 0x000fea000383ffff */
[----:B------:R-:W-:Y:S05]  /*01e0*/  EXIT ;  /* 0x000000000000794d */ /* 0x000fea0003800000 */
.L_x_7:
        /* <DEDUP_REMOVED lines=9> */
.L_x_13:


//--------------------- .text._Z29parallelCoprimeCountAtomicAddPiS_Pjj --------------------------
	.section	.text._Z29parallelCoprimeCountAtomicAddPiS_Pjj,"ax",@progbits
	.align	128
        .global         _Z29parallelCoprimeCountAtomicAddPiS_Pjj
        .type           _Z29parallelCoprimeCountAtomicAddPiS_Pjj,@function
        .size           _Z29parallelCoprimeCountAtomicAddPiS_Pjj,(.L_x_14 - _Z29parallelCoprimeCountAtomicAddPiS_Pjj)
        .other          _Z29parallelCoprimeCountAtomicAddPiS_Pjj,@"STO_CUDA_ENTRY STV_DEFAULT"
_Z29parallelCoprimeCountAtomicAddPiS_Pjj:
.text._Z29parallelCoprimeCountAtomicAddPiS_Pjj:
        /* <DEDUP_REMOVED lines=13> */
[----:B--2---:R-:W-:-:S06]  /*00d0*/  IMAD.WIDE.U32 R2, R7, 0x4, R2 ;  /* 0x0000000407027825 */ /* 0x004fcc00078e0002 */
[----:B------:R0:W5:Y:S01]  /*00e0*/  LDG.E R2, desc[UR4][R2.64] ;  /* 0x0000000402027981 */ /* 0x000162000c1e1900 */
[----:B------:R-:W-:Y:S01]  /*00f0*/  BSSY.RECONVERGENT B0, `(.L_x_8) ;  /* 0x000001f000007945 */ /* 0x000fe20003800200 */
[----:B---3--:R-:W-:-:S13]  /*0100*/  ISETP.NE.AND P0, PT, R4, RZ, PT ;  /* 0x000000ff0400720c */ /* 0x008fda0003f05270 */
[----:B0-----:R-:W-:Y:S05]  /*0110*/  @!P0 BRA `(.L_x_9) ;  /* 0x0000000000708947 */ /* 0x001fea0003800000 */
[----:B-----5:R-:W-:-:S07]  /*0120*/  IMAD.MOV.U32 R0, RZ, RZ, R2 ;  /* 0x000000ffff007224 */ /* 0x020fce00078e0002 */
.L_x_10:
[-C--:B------:R-:W-:Y:S02]  /*0130*/  IABS R6, R4.reuse ;  /* 0x0000000400067213 */ /* 0x080fe40000000000 */
[----:B------:R-:W-:Y:S02]  /*0140*/  IABS R9, R4 ;  /* 0x0000000400097213 */ /* 0x000fe40000000000 */
[----:B------:R-:W0:Y:S01]  /*0150*/  I2F.RP R5, R6 ;  /* 0x0000000600057306 */ /* 0x000e220000209400 */
[----:B------:R-:W-:Y:S02]  /*0160*/  IABS R8, R0 ;  /* 0x0000000000087213 */ /* 0x000fe40000000000 */
[----:B------:R-:W-:-:S05]  /*0170*/  ISETP.GE.AND P2, PT, R0, RZ, PT ;  /* 0x000000ff0000720c */ /* 0x000fca0003f46270 */
[----:B0-----:R-:W0:Y:S02]  /*0180*/  MUFU.RCP R5, R5 ;  /* 0x0000000500057308 */ /* 0x001e240000001000 */
[----:B0-----:R-:W-:Y:S02]  /*0190*/  VIADD R2, R5, 0xffffffe ;  /* 0x0ffffffe05027836 */ /* 0x001fe40000000000 */
[----:B------:R-:W-:-:S04]  /*01a0*/  IMAD.MOV R5, RZ, RZ, -R9 ;  /* 0x000000ffff057224 */ /* 0x000fc800078e0a09 */
[----:B------:R0:W1:Y:S02]  /*01b0*/  F2I.FTZ.U32.TRUNC.NTZ R3, R2 ;  /* 0x0000000200037305 */ /* 0x000064000021f000 */
[----:B0-----:R-:W-:Y:S01]  /*01c0*/  IMAD.MOV.U32 R2, RZ, RZ, RZ ;  /* 0x000000ffff027224 */ /* 0x001fe200078e00ff */
[----:B-1----:R-:W-:-:S05]  /*01d0*/  IADD3 R7, PT, PT, RZ, -R3, RZ ;  /* 0x80000003ff077210 */ /* 0x002fca0007ffe0ff */
[----:B------:R-:W-:-:S04]  /*01e0*/  IMAD R7, R7, R6, RZ ;  /* 0x0000000607077224 */ /* 0x000fc800078e02ff */
[----:B------:R-:W-:Y:S01]  /*01f0*/  IMAD.HI.U32 R3, R3, R7, R2 ;  /* 0x0000000703037227 */ /* 0x000fe200078e0002 */
[----:B------:R-:W-:-:S05]  /*0200*/  MOV R2, R4 ;  /* 0x0000000400027202 */ /* 0x000fca0000000f00 */
[----:B------:R-:W-:-:S04]  /*0210*/  IMAD.HI.U32 R3, R3, R8, RZ ;  /* 0x0000000803037227 */ /* 0x000fc800078e00ff */
[----:B------:R-:W-:Y:S02]  /*0220*/  IMAD R3, R3, R5, R8 ;  /* 0x0000000503037224 */ /* 0x000fe400078e0208 */
[----:B------:R-:W-:-:S03]  /*0230*/  IMAD.MOV.U32 R0, RZ, RZ, R2 ;  /* 0x000000ffff007224 */ /* 0x000fc600078e0002 */
[----:B------:R-:W-:-:S13]  /*0240*/  ISETP.GT.U32.AND P0, PT, R6, R3, PT ;  /* 0x000000030600720c */ /* 0x000fda0003f04070 */
[----:B------:R-:W-:Y:S02]  /*0250*/  @!P0 IADD3 R3, PT, PT, R3, -R6, RZ ;  /* 0x8000000603038210 */ /* 0x000fe40007ffe0ff */
[----:B------:R-:W-:Y:S02]  /*0260*/  ISETP.NE.AND P0, PT, R4, RZ, PT ;  /* 0x000000ff0400720c */ /* 0x000fe40003f05270 */
[----:B------:R-:W-:-:S13]  /*0270*/  ISETP.GT.U32.AND P1, PT, R6, R3, PT ;  /* 0x000000030600720c */ /* 0x000fda0003f24070 */
[----:B------:R-:W-:-:S04]  /*0280*/  @!P1 IMAD.IADD R3, R3, 0x1, -R6 ;  /* 0x0000000103039824 */ /* 0x000fc800078e0a06 */
[----:B------:R-:W-:Y:S01]  /*0290*/  @!P2 IMAD.MOV R3, RZ, RZ, -R3 ;  /* 0x000000ffff03a224 */ /* 0x000fe200078e0a03 */
[----:B------:R-:W-:-:S04]  /*02a0*/  @!P0 LOP3.LUT R3, RZ, R4, RZ, 0x33, !PT ;  /* 0x00000004ff038212 */ /* 0x000fc800078e33ff */
[----:B------:R-:W-:Y:S02]  /*02b0*/  ISETP.NE.AND P0, PT, R3, RZ, PT ;  /* 0x000000ff0300720c */ /* 0x000fe40003f05270 */
[----:B------:R-:W-:-:S11]  /*02c0*/  MOV R4, R3 ;  /* 0x0000000300047202 */ /* 0x000fd60000000f00 */
[----:B------:R-:W-:Y:S05]  /*02d0*/  @P0 BRA `(.L_x_10) ;  /* 0xfffffffc00940947 */ /* 0x000fea000383ffff */
.L_x_9:
[----:B------:R-:W-:Y:S05]  /*02e0*/  BSYNC.RECONVERGENT B0 ;  /* 0x0000000000007941 */ /* 0x000fea0003800200 */
.L_x_8:
[----:B-----5:R-:W-:-:S13]  /*02f0*/  ISETP.NE.AND P0, PT, R2, 0x1, PT ;  /* 0x000000010200780c */ /* 0x020fda0003f05270 */
[----:B------:R-:W-:Y:S05]  /*0300*/  @P0 EXIT ;  /* 0x000000000000094d */ /* 0x000fea0003800000 */
[----:B------:R-:W0:Y:S01]  /*0310*/  S2R R0, SR_LANEID ;  /* 0x0000000000007919 */ /* 0x000e220000000000 */
[----:B------:R-:W1:Y:S01]  /*0320*/  LDC.64 R2, c[0x0][0x390] ;  /* 0x0000e400ff027b82 */ /* 0x000e620000000a00 */
[----:B------:R-:W-:Y:S02]  /*0330*/  VOTEU.ANY UR6, UPT, PT ;  /* 0x0000000000067886 */ /* 0x000fe400038e0100 */
[----:B------:R-:W-:Y:S02]  /*0340*/  UFLO.U32 UR7, UR6 ;  /* 0x00000006000772bd */ /* 0x000fe400080e0000 */
[----:B------:R-:W1:Y:S04]  /*0350*/  POPC R5, UR6 ;  /* 0x0000000600057d09 */ /* 0x000e680008000000 */
[----:B0-----:R-:W-:-:S13]  /*0360*/  ISETP.EQ.U32.AND P0, PT, R0, UR7, PT ;  /* 0x0000000700007c0c */ /* 0x001fda000bf02070 */
[----:B-1----:R-:W-:Y:S01]  /*0370*/  @P0 REDG.E.ADD.STRONG.GPU desc[UR4][R2.64], R5 ;  /* 0x000000050200098e */ /* 0x002fe2000c12e104 */
[----:B------:R-:W-:Y:S05]  /*0380*/  EXIT ;  /* 0x000000000000794d */ /* 0x000fea0003800000 */
.L_x_11:
        /* <DEDUP_REMOVED lines=15> */
.L_x_14:


//--------------------- .nv.shared.reserved.0     --------------------------
	.section	.nv.shared.reserved.0,"aw",@nobits
	.weak		__nv_reservedSMEM_offset_0_alias
	.size		__nv_reservedSMEM_offset_0_alias, 0, 64
	.other		__nv_reservedSMEM_offset_0_alias,@"STO_CUDA_RESERVED_SHARED STV_DEFAULT"
__nv_reservedSMEM_offset_0_alias:
	.zero		0
	.zero		64


//--------------------- .nv.constant0._Z20parallelCoprimeCountPiS_j --------------------------
	.section	.nv.constant0._Z20parallelCoprimeCountPiS_j,"a",@progbits
	.sectionflags	@""
	.align	4
.nv.constant0._Z20parallelCoprimeCountPiS_j:
	.zero		916


//--------------------- .nv.constant0._Z9reduceAddPij --------------------------
	.section	.nv.constant0._Z9reduceAddPij,"a",@progbits
	.sectionflags	@""
	.align	4
.nv.constant0._Z9reduceAddPij:
	.zero		908


//--------------------- .nv.constant0._Z29parallelCoprimeCountAtomicAddPiS_Pjj --------------------------
	.section	.nv.constant0._Z29parallelCoprimeCountAtomicAddPiS_Pjj,"a",@progbits
	.sectionflags	@""
	.align	4
.nv.constant0._Z29parallelCoprimeCountAtomicAddPiS_Pjj:
	.zero		924


//--------------------- SYMBOLS --------------------------

	.type		.nv.reservedSmem.offset0,@object
	.size		.nv.reservedSmem.offset0,0x4
